	.headerflags	@"EF_CUDA_TEXMODE_UNIFIED EF_CUDA_64BIT_ADDRESS EF_CUDA_ACCELERATORS EF_CUDA_SM90 EF_CUDA_VIRTUAL_SM(EF_CUDA_SM90)"
	.elftype	@"ET_EXEC"


//--------------------- .nv.info                  --------------------------
	.section	.nv.info,"",@"SHT_CUDA_INFO"
	.align	4


	//----- nvinfo : EIATTR_REGCOUNT
	.align		4
        /*0000*/ 	.byte	0x04, 0x2f
        /*0002*/ 	.short	(.L_3 - .L_2)
	.align		4
.L_2:
        /*0004*/ 	.word	index@(triton_poi_fused__native_batch_norm_legit_no_training_relu_5)
        /*0008*/ 	.word	0x00000010


	//----- nvinfo : EIATTR_MIN_STACK_SIZE
	.align		4
.L_3:
        /*000c*/ 	.byte	0x04, 0x12
        /*000e*/ 	.short	(.L_5 - .L_4)
	.align		4
.L_4:
        /*0010*/ 	.word	index@(triton_poi_fused__native_batch_norm_legit_no_training_relu_5)
        /*0014*/ 	.word	0x00000000


	//----- nvinfo : EIATTR_FRAME_SIZE
	.align		4
.L_5:
        /*0018*/ 	.byte	0x04, 0x11
        /*001a*/ 	.short	(.L_7 - .L_6)
	.align		4
.L_6:
        /*001c*/ 	.word	index@(triton_poi_fused__native_batch_norm_legit_no_training_relu_5)
        /*0020*/ 	.word	0x00000000


	//----- nvinfo : EIATTR_MIN_STACK_SIZE
	.align		4
.L_7:
        /*0024*/ 	.byte	0x04, 0x12
        /*0026*/ 	.short	(.L_9 - .L_8)
	.align		4
.L_8:
        /*0028*/ 	.word	index@(triton_poi_fused__native_batch_norm_legit_no_training_relu_5)
        /*002c*/ 	.word	0x00000000
.L_9:


//--------------------- .nv.info.triton_poi_fused__native_batch_norm_legit_no_training_relu_5 --------------------------
	.section	.nv.info.triton_poi_fused__native_batch_norm_legit_no_training_relu_5,"",@"SHT_CUDA_INFO"
	.sectionflags	@""
	.align	4


	//----- nvinfo : EIATTR_CUDA_API_VERSION
	.align		4
        /*0000*/ 	.byte	0x04, 0x37
        /*0002*/ 	.short	(.L_11 - .L_10)
.L_10:
        /*0004*/ 	.word	0x0000007c


	//----- nvinfo : EIATTR_KPARAM_INFO
	.align		4
.L_11:
        /*0008*/ 	.byte	0x04, 0x17
        /*000a*/ 	.short	(.L_13 - .L_12)
.L_12:
        /*000c*/ 	.word	0x00000000
        /*0010*/ 	.short	0x0006
        /*0012*/ 	.short	0x0030
        /*0014*/ 	.byte	0x00, 0xf0, 0x11, 0x00


	//----- nvinfo : EIATTR_KPARAM_INFO
	.align		4
.L_13:
        /*0018*/ 	.byte	0x04, 0x17
        /*001a*/ 	.short	(.L_15 - .L_14)
.L_14:
        /*001c*/ 	.word	0x00000000
        /*0020*/ 	.short	0x0005
        /*0022*/ 	.short	0x0028
        /*0024*/ 	.byte	0x00, 0xf4, 0x21, 0x00


	//----- nvinfo : EIATTR_KPARAM_INFO
	.align		4
.L_15:
        /*0028*/ 	.byte	0x04, 0x17
        /*002a*/ 	.short	(.L_17 - .L_16)
.L_16:
        /*002c*/ 	.word	0x00000000
        /*0030*/ 	.short	0x0004
        /*0032*/ 	.short	0x0020
        /*0034*/ 	.byte	0x00, 0xf4, 0x21, 0x00


	//----- nvinfo : EIATTR_KPARAM_INFO
	.align		4
.L_17:
        /*0038*/ 	.byte	0x04, 0x17
        /*003a*/ 	.short	(.L_19 - .L_18)
.L_18:
        /*003c*/ 	.word	0x00000000
        /*0040*/ 	.short	0x0003
        /*0042*/ 	.short	0x0018
        /*0044*/ 	.byte	0x00, 0xf4, 0x21, 0x00


	//----- nvinfo : EIATTR_KPARAM_INFO
	.align		4
.L_19:
        /*0048*/ 	.byte	0x04, 0x17
        /*004a*/ 	.short	(.L_21 - .L_20)
.L_20:
        /*004c*/ 	.word	0x00000000
        /*0050*/ 	.short	0x0002
        /*0052*/ 	.short	0x0010
        /*0054*/ 	.byte	0x00, 0xf4, 0x21, 0x00


	//----- nvinfo : EIATTR_KPARAM_INFO
	.align		4
.L_21:
        /*0058*/ 	.byte	0x04, 0x17
        /*005a*/ 	.short	(.L_23 - .L_22)
.L_22:
        /*005c*/ 	.word	0x00000000
        /*0060*/ 	.short	0x0001
        /*0062*/ 	.short	0x0008
        /*0064*/ 	.byte	0x00, 0xf4, 0x21, 0x00


	//----- nvinfo : EIATTR_KPARAM_INFO
	.align		4
.L_23:
        /*0068*/ 	.byte	0x04, 0x17
        /*006a*/ 	.short	(.L_25 - .L_24)
.L_24:
        /*006c*/ 	.word	0x00000000
        /*0070*/ 	.short	0x0000
        /*0072*/ 	.short	0x0000
        /*0074*/ 	.byte	0x00, 0xf4, 0x21, 0x00


	//----- nvinfo : EIATTR_SPARSE_MMA_MASK
	.align		4
.L_25:
        /*0078*/ 	.byte	0x03, 0x50
        /*007a*/ 	.short	0x0000


	//----- nvinfo : EIATTR_MAXREG_COUNT
	.align		4
        /*007c*/ 	.byte	0x03, 0x1b
        /*007e*/ 	.short	0x00ff


	//----- nvinfo : EIATTR_EXIT_INSTR_OFFSETS
	.align		4
        /*0080*/ 	.byte	0x04, 0x1c
        /*0082*/ 	.short	(.L_27 - .L_26)


	//   ....[0]....
.L_26:
        /*0084*/ 	.word	0x00000250


	//   ....[1]....
        /*0088*/ 	.word	0x00000270


	//----- nvinfo : EIATTR_REQNTID
	.align		4
.L_27:
        /*008c*/ 	.byte	0x04, 0x10
        /*008e*/ 	.short	(.L_29 - .L_28)
.L_28:
        /*0090*/ 	.word	0x00000080
        /*0094*/ 	.word	0x00000001
        /*0098*/ 	.word	0x00000001


	//----- nvinfo : EIATTR_CBANK_PARAM_SIZE
	.align		4
.L_29:
        /*009c*/ 	.byte	0x03, 0x19
        /*009e*/ 	.short	0x0034


	//----- nvinfo : EIATTR_PARAM_CBANK
	.align		4
        /*00a0*/ 	.byte	0x04, 0x0a
        /*00a2*/ 	.short	(.L_31 - .L_30)
	.align		4
.L_30:
        /*00a4*/ 	.word	index@(.nv.constant0.triton_poi_fused__native_batch_norm_legit_no_training_relu_5)
        /*00a8*/ 	.short	0x0210
        /*00aa*/ 	.short	0x0034


	//----- nvinfo : EIATTR_SW_WAR
	.align		4
.L_31:
        /*00ac*/ 	.byte	0x04, 0x36
        /*00ae*/ 	.short	(.L_33 - .L_32)
.L_32:
        /*00b0*/ 	.word	0x00000008
.L_33:


//--------------------- .nv.callgraph             --------------------------
	.section	.nv.callgraph,"",@"SHT_CUDA_CALLGRAPH"
	.align	4
	.sectionentsize	8
	.align		4
        /*0000*/ 	.word	0x00000000
	.align		4
        /*0004*/ 	.word	0xffffffff
	.align		4
        /*0008*/ 	.word	0x00000000
	.align		4
        /*000c*/ 	.word	0xfffffffe
	.align		4
        /*0010*/ 	.word	0x00000000
	.align		4
        /*0014*/ 	.word	0xfffffffd
	.align		4
        /*0018*/ 	.word	0x00000000
	.align		4
        /*001c*/ 	.word	0xfffffffc


//--------------------- .nv.constant4             --------------------------
	.section	.nv.constant4,"a",@progbits
	.align	8
	.align		8
.nv.constant4:
        /*0000*/ 	.dword	_$_str
	.align		8
        /*0008*/ 	.dword	_$_str_$_2


//--------------------- .text.triton_poi_fused__native_batch_norm_legit_no_training_relu_5 --------------------------
	.section	.text.triton_poi_fused__native_batch_norm_legit_no_training_relu_5,"ax",@progbits
	.align	128
        .global         triton_poi_fused__native_batch_norm_legit_no_training_relu_5
        .type           triton_poi_fused__native_batch_norm_legit_no_training_relu_5,@function
        .size           triton_poi_fused__native_batch_norm_legit_no_training_relu_5,(.L_x_1 - triton_poi_fused__native_batch_norm_legit_no_training_relu_5)
        .other          triton_poi_fused__native_batch_norm_legit_no_training_relu_5,@"STO_CUDA_ENTRY STV_DEFAULT"
triton_poi_fused__native_batch_norm_legit_no_training_relu_5:
.text.triton_poi_fused__native_batch_norm_legit_no_training_relu_5:
[----:B------:R-:W0:Y:S08]  /*0000*/  LDC R1, c[0x0][0x28] ;  /* 0x00000a00ff017b82 */ /* 0x000e300000000800 */
[----:B------:R-:W1:Y:S01]  /*0010*/  LDC.64 R6, c[0x0][0x220] ;  /* 0x00008800ff067b82 */ /* 0x000e620000000a00 */
[----:B------:R-:W-:Y:S01]  /*0020*/  ULDC.64 UR4, c[0x0][0x208] ;  /* 0x0000820000047ab9 */ /* 0x000fe20000000a00 */
[----:B------:R-:W2:Y:S01]  /*0030*/  S2R R0, SR_TID.X ;  /* 0x0000000000007919 */ /* 0x000ea20000002100 */
[----:B------:R-:W3:Y:S05]  /*0040*/  S2R R13, SR_CTAID.X ;  /* 0x00000000000d7919 */ /* 0x000eea0000002500 */
[----:B------:R-:W4:Y:S01]  /*0050*/  LDC.64 R2, c[0x0][0x210] ;  /* 0x00008400ff027b82 */ /* 0x000f220000000a00 */
[----:B-1----:R-:W5:Y:S07]  /*0060*/  LDG.E R6, desc[UR4][R6.64] ;  /* 0x0000000406067981 */ /* 0x002f6e000c1e1900 */
[----:B------:R-:W1:Y:S08]  /*0070*/  LDC.64 R4, c[0x0][0x218] ;  /* 0x00008600ff047b82 */ /* 0x000e700000000a00 */
[----:B------:R-:W1:Y:S01]  /*0080*/  LDC.64 R8, c[0x0][0x228] ;  /* 0x00008a00ff087b82 */ /* 0x000e620000000a00 */
[----:B--2---:R-:W-:-:S04]  /*0090*/  LOP3.LUT R0, R0, 0x7f, RZ, 0xc0, !PT ;  /* 0x0000007f00007812 */ /* 0x004fc800078ec0ff */
[----:B---3--:R-:W-:Y:S01]  /*00a0*/  LEA R13, R13, R0, 0x7 ;  /* 0x000000000d0d7211 */ /* 0x008fe200078e38ff */
[----:B------:R-:W-:Y:S02]  /*00b0*/  HFMA2.MMA R0, -RZ, RZ, 0, 0 ;  /* 0x00000000ff007435 */ /* 0x000fe400000001ff */
[----:B------:R-:W2:Y:S01]  /*00c0*/  LDC.64 R10, c[0x0][0x230] ;  /* 0x00008c00ff0a7b82 */ /* 0x000ea20000000a00 */
[C---:B------:R-:W-:Y:S01]  /*00d0*/  ISETP.GE.AND P0, PT, R13.reuse, 0x100, PT ;  /* 0x000001000d00780c */ /* 0x040fe20003f06270 */
[----:B----4-:R-:W-:Y:S01]  /*00e0*/  IMAD.WIDE R2, R13, 0x4, R2 ;  /* 0x000000040d027825 */ /* 0x010fe200078e0202 */
[----:B-1----:R-:W3:Y:S11]  /*00f0*/  LDG.E R5, desc[UR4][R4.64] ;  /* 0x0000000404057981 */ /* 0x002ef6000c1e1900 */
[----:B------:R1:W3:Y:S04]  /*0100*/  @!P0 LDG.E R0, desc[UR4][R2.64] ;  /* 0x0000000402008981 */ /* 0x0002e8000c1e1900 */
[----:B0-----:R-:W4:Y:S04]  /*0110*/  LDG.E R8, desc[UR4][R8.64] ;  /* 0x0000000408087981 */ /* 0x001f28000c1e1900 */
[----:B--2---:R-:W4:Y:S01]  /*0120*/  LDG.E R11, desc[UR4][R10.64] ;  /* 0x000000040a0b7981 */ /* 0x004f22000c1e1900 */
[----:B-1----:R-:W-:Y:S01]  /*0130*/  MOV R2, 0x3e800000 ;  /* 0x3e80000000027802 */ /* 0x002fe20000000f00 */
[----:B-----5:R-:W-:-:S04]  /*0140*/  FADD R6, R6, 9.9999997473787516356e-06 ;  /* 0x3727c5ac06067421 */ /* 0x020fc80000000000 */
[----:B------:R-:W0:Y:S02]  /*0150*/  MUFU.SQRT R7, R6 ;  /* 0x0000000600077308 */ /* 0x000e240000002000 */
[C---:B0-----:R-:W-:Y:S02]  /*0160*/  FSETP.GT.AND P1, PT, R7.reuse, 8.50705917302346158658e+37, PT ;  /* 0x7e8000000700780b */ /* 0x041fe40003f24000 */
[----:B------:R-:W-:-:S11]  /*0170*/  FSETP.GEU.AND P2, PT, R7, 1.175494350822287508e-38, PT ;  /* 0x008000000700780b */ /* 0x000fd60003f4e000 */
[----:B------:R-:W-:-:S04]  /*0180*/  @P1 FMUL R7, R7, 0.25 ;  /* 0x3e80000007071820 */ /* 0x000fc80000400000 */
[----:B------:R-:W-:-:S06]  /*0190*/  @!P2 FMUL R7, R7, 16777216 ;  /* 0x4b8000000707a820 */ /* 0x000fcc0000400000 */
[----:B------:R-:W0:Y:S01]  /*01a0*/  MUFU.RCP R7, R7 ;  /* 0x0000000700077308 */ /* 0x000e220000001000 */
[----:B------:R-:W-:Y:S02]  /*01b0*/  FSEL R4, R2, 1, P1 ;  /* 0x3f80000002047808 */ /* 0x000fe40000800000 */
[----:B------:R-:W1:Y:S03]  /*01c0*/  LDC.64 R2, c[0x0][0x238] ;  /* 0x00008e00ff027b82 */ /* 0x000e660000000a00 */
[----:B------:R-:W-:Y:S01]  /*01d0*/  @!P2 FMUL R4, R4, 16777216 ;  /* 0x4b8000000404a820 */ /* 0x000fe20000400000 */
[----:B---3--:R-:W-:-:S03]  /*01e0*/  FADD R0, -R5, R0 ;  /* 0x0000000005007221 */ /* 0x008fc60000000100 */
[----:B0-----:R-:W-:-:S04]  /*01f0*/  FMUL R5, R7, R4 ;  /* 0x0000000407057220 */ /* 0x001fc80000400000 */
[----:B------:R-:W-:-:S04]  /*0200*/  FMUL R0, R0, R5 ;  /* 0x0000000500007220 */ /* 0x000fc80000400000 */
[----:B----4-:R-:W-:-:S05]  /*0210*/  FFMA R0, R8, R0, R11 ;  /* 0x0000000008007223 */ /* 0x010fca000000000b */
[----:B------:R-:W-:Y:S01]  /*0220*/  FSETP.GEU.AND P1, PT, R0, RZ, PT ;  /* 0x000000ff0000720b */ /* 0x000fe20003f2e000 */
[----:B-1----:R-:W-:-:S03]  /*0230*/  IMAD.WIDE R2, R13, 0x4, R2 ;  /* 0x000000040d027825 */ /* 0x002fc600078e0202 */
[----:B------:R-:W-:Y:S01]  /*0240*/  FSEL R5, R0, RZ, P1 ;  /* 0x000000ff00057208 */ /* 0x000fe20000800000 */
[----:B------:R-:W-:Y:S08]  /*0250*/  @P0 EXIT ;  /* 0x000000000000094d */ /* 0x000ff00003800000 */
[----:B------:R-:W-:Y:S01]  /*0260*/  STG.E desc[UR4][R2.64], R5 ;  /* 0x0000000502007986 */ /* 0x000fe2000c101904 */
[----:B------:R-:W-:Y:S05]  /*0270*/  EXIT ;  /* 0x000000000000794d */ /* 0x000fea0003800000 */
.L_x_0:
[----:B------:R-:W-:-:S00]  /*0280*/  BRA `(.L_x_0) ;  /* 0xfffffffc00fc7947 */ /* 0x000fc0000383ffff */
[----:B------:R-:W-:-:S00]  /*0290*/  NOP ;  /* 0x0000000000007918 */ /* 0x000fc00000000000 */
        /* <DEDUP_REMOVED lines=14> */
.L_x_1:


//--------------------- .nv.global.init           --------------------------
	.section	.nv.global.init,"aw",@progbits
.nv.global.init:
	.type		_$_str,@object
	.size		_$_str,(_$_str_$_2 - _$_str)
_$_str:
        /*0000*/ 	.byte	0x5f, 0x5f, 0x43, 0x55, 0x44, 0x41, 0x5f, 0x46, 0x54, 0x5a, 0x00
	.type		_$_str_$_2,@object
	.size		_$_str_$_2,(.L_1 - _$_str_$_2)
_$_str_$_2:
        /*000b*/ 	.byte	0x5f, 0x5f, 0x43, 0x55, 0x44, 0x41, 0x5f, 0x50, 0x52, 0x45, 0x43, 0x5f, 0x53, 0x51, 0x52, 0x54
        /*001b*/ 	.byte	0x00
.L_1:


//--------------------- .nv.constant0.triton_poi_fused__native_batch_norm_legit_no_training_relu_5 --------------------------
	.section	.nv.constant0.triton_poi_fused__native_batch_norm_legit_no_training_relu_5,"a",@progbits
	.sectionflags	@""
	.align	4
.nv.constant0.triton_poi_fused__native_batch_norm_legit_no_training_relu_5:
	.zero		580
